//
// Generated by NVIDIA NVVM Compiler
//
// Compiler Build ID: CL-36424714
// Cuda compilation tools, release 13.0, V13.0.88
// Based on NVVM 20.0.0
//

.version 9.0
.target sm_100
.address_size 64

	// .globl	_Z16matmul_gpu_naivePfS_S_iii
// _ZZ20matmul_gpu_optimizedPfS_S_iiiE8A_shared has been demoted
// _ZZ20matmul_gpu_optimizedPfS_S_iiiE8B_shared has been demoted

.visible .entry _Z16matmul_gpu_naivePfS_S_iii(
	.param .u64 .ptr .align 1 _Z16matmul_gpu_naivePfS_S_iii_param_0,
	.param .u64 .ptr .align 1 _Z16matmul_gpu_naivePfS_S_iii_param_1,
	.param .u64 .ptr .align 1 _Z16matmul_gpu_naivePfS_S_iii_param_2,
	.param .u32 _Z16matmul_gpu_naivePfS_S_iii_param_3,
	.param .u32 _Z16matmul_gpu_naivePfS_S_iii_param_4,
	.param .u32 _Z16matmul_gpu_naivePfS_S_iii_param_5
)
{
	.reg .pred 	%p<13>;
	.reg .b32 	%r<41>;
	.reg .b32 	%f<68>;
	.reg .b64 	%rd<53>;

	ld.param.u64 	%rd7, [_Z16matmul_gpu_naivePfS_S_iii_param_0];
	ld.param.u64 	%rd8, [_Z16matmul_gpu_naivePfS_S_iii_param_1];
	ld.param.u64 	%rd6, [_Z16matmul_gpu_naivePfS_S_iii_param_2];
	ld.param.u32 	%r20, [_Z16matmul_gpu_naivePfS_S_iii_param_3];
	ld.param.u32 	%r18, [_Z16matmul_gpu_naivePfS_S_iii_param_4];
	ld.param.u32 	%r19, [_Z16matmul_gpu_naivePfS_S_iii_param_5];
	cvta.to.global.u64 	%rd1, %rd8;
	cvta.to.global.u64 	%rd2, %rd7;
	mov.u32 	%r21, %tid.y;
	mov.u32 	%r22, %ctaid.y;
	mov.u32 	%r23, %ntid.y;
	mad.lo.s32 	%r1, %r22, %r23, %r21;
	mov.u32 	%r24, %tid.x;
	mov.u32 	%r25, %ctaid.x;
	mov.u32 	%r26, %ntid.x;
	mad.lo.s32 	%r2, %r25, %r26, %r24;
	setp.ge.s32 	%p1, %r1, %r20;
	setp.ge.s32 	%p2, %r2, %r18;
	or.pred  	%p3, %p1, %p2;
	@%p3 bra 	$L__BB0_14;
	setp.lt.s32 	%p4, %r19, 1;
	mov.f32 	%f67, 0f00000000;
	@%p4 bra 	$L__BB0_13;
	mul.lo.s32 	%r3, %r19, %r1;
	and.b32  	%r4, %r19, 7;
	setp.lt.u32 	%p5, %r19, 8;
	mov.f32 	%f67, 0f00000000;
	mov.b32 	%r39, 0;
	@%p5 bra 	$L__BB0_5;
	and.b32  	%r39, %r19, 2147483640;
	neg.s32 	%r37, %r39;
	shl.b32 	%r7, %r18, 3;
	mul.wide.u32 	%rd9, %r3, 4;
	add.s64 	%rd10, %rd9, %rd2;
	add.s64 	%rd52, %rd10, 16;
	mov.f32 	%f67, 0f00000000;
	mul.wide.s32 	%rd13, %r18, 4;
	mov.u32 	%r36, %r2;
$L__BB0_4:
	.pragma "nounroll";
	ld.global.f32 	%f17, [%rd52+-16];
	mul.wide.s32 	%rd11, %r36, 4;
	add.s64 	%rd12, %rd1, %rd11;
	ld.global.f32 	%f18, [%rd12];
	fma.rn.f32 	%f19, %f17, %f18, %f67;
	ld.global.f32 	%f20, [%rd52+-12];
	add.s64 	%rd14, %rd12, %rd13;
	ld.global.f32 	%f21, [%rd14];
	fma.rn.f32 	%f22, %f20, %f21, %f19;
	ld.global.f32 	%f23, [%rd52+-8];
	add.s64 	%rd15, %rd14, %rd13;
	ld.global.f32 	%f24, [%rd15];
	fma.rn.f32 	%f25, %f23, %f24, %f22;
	ld.global.f32 	%f26, [%rd52+-4];
	add.s64 	%rd16, %rd15, %rd13;
	ld.global.f32 	%f27, [%rd16];
	fma.rn.f32 	%f28, %f26, %f27, %f25;
	ld.global.f32 	%f29, [%rd52];
	add.s64 	%rd17, %rd16, %rd13;
	ld.global.f32 	%f30, [%rd17];
	fma.rn.f32 	%f31, %f29, %f30, %f28;
	ld.global.f32 	%f32, [%rd52+4];
	add.s64 	%rd18, %rd17, %rd13;
	ld.global.f32 	%f33, [%rd18];
	fma.rn.f32 	%f34, %f32, %f33, %f31;
	ld.global.f32 	%f35, [%rd52+8];
	add.s64 	%rd19, %rd18, %rd13;
	ld.global.f32 	%f36, [%rd19];
	fma.rn.f32 	%f37, %f35, %f36, %f34;
	ld.global.f32 	%f38, [%rd52+12];
	add.s64 	%rd20, %rd19, %rd13;
	ld.global.f32 	%f39, [%rd20];
	fma.rn.f32 	%f67, %f38, %f39, %f37;
	add.s32 	%r37, %r37, 8;
	add.s32 	%r36, %r36, %r7;
	add.s64 	%rd52, %rd52, 32;
	setp.ne.s32 	%p6, %r37, 0;
	@%p6 bra 	$L__BB0_4;
$L__BB0_5:
	setp.eq.s32 	%p7, %r4, 0;
	@%p7 bra 	$L__BB0_13;
	and.b32  	%r13, %r19, 3;
	setp.lt.u32 	%p8, %r4, 4;
	@%p8 bra 	$L__BB0_8;
	add.s32 	%r28, %r39, %r3;
	mul.wide.u32 	%rd21, %r28, 4;
	add.s64 	%rd22, %rd2, %rd21;
	ld.global.f32 	%f41, [%rd22];
	mad.lo.s32 	%r29, %r39, %r18, %r2;
	mul.wide.s32 	%rd23, %r29, 4;
	add.s64 	%rd24, %rd1, %rd23;
	ld.global.f32 	%f42, [%rd24];
	fma.rn.f32 	%f43, %f41, %f42, %f67;
	cvt.u64.u32 	%rd25, %r3;
	cvt.u64.u32 	%rd26, %r39;
	add.s64 	%rd27, %rd26, %rd25;
	shl.b64 	%rd28, %rd27, 2;
	add.s64 	%rd29, %rd2, %rd28;
	ld.global.f32 	%f44, [%rd29+4];
	mul.wide.s32 	%rd30, %r18, 4;
	add.s64 	%rd31, %rd24, %rd30;
	ld.global.f32 	%f45, [%rd31];
	fma.rn.f32 	%f46, %f44, %f45, %f43;
	ld.global.f32 	%f47, [%rd29+8];
	add.s64 	%rd32, %rd31, %rd30;
	ld.global.f32 	%f48, [%rd32];
	fma.rn.f32 	%f49, %f47, %f48, %f46;
	ld.global.f32 	%f50, [%rd29+12];
	add.s64 	%rd33, %rd32, %rd30;
	ld.global.f32 	%f51, [%rd33];
	fma.rn.f32 	%f67, %f50, %f51, %f49;
	add.s32 	%r39, %r39, 4;
$L__BB0_8:
	setp.eq.s32 	%p9, %r13, 0;
	@%p9 bra 	$L__BB0_13;
	setp.eq.s32 	%p10, %r13, 1;
	@%p10 bra 	$L__BB0_11;
	add.s32 	%r30, %r39, %r3;
	mul.wide.u32 	%rd34, %r30, 4;
	add.s64 	%rd35, %rd2, %rd34;
	ld.global.f32 	%f53, [%rd35];
	mad.lo.s32 	%r31, %r39, %r18, %r2;
	mul.wide.s32 	%rd36, %r31, 4;
	add.s64 	%rd37, %rd1, %rd36;
	ld.global.f32 	%f54, [%rd37];
	fma.rn.f32 	%f55, %f53, %f54, %f67;
	cvt.u64.u32 	%rd38, %r3;
	cvt.u64.u32 	%rd39, %r39;
	add.s64 	%rd40, %rd39, %rd38;
	shl.b64 	%rd41, %rd40, 2;
	add.s64 	%rd42, %rd2, %rd41;
	ld.global.f32 	%f56, [%rd42+4];
	mul.wide.s32 	%rd43, %r18, 4;
	add.s64 	%rd44, %rd37, %rd43;
	ld.global.f32 	%f57, [%rd44];
	fma.rn.f32 	%f67, %f56, %f57, %f55;
	add.s32 	%r39, %r39, 2;
$L__BB0_11:
	and.b32  	%r32, %r19, 1;
	setp.eq.b32 	%p11, %r32, 1;
	not.pred 	%p12, %p11;
	@%p12 bra 	$L__BB0_13;
	add.s32 	%r33, %r39, %r3;
	mul.wide.u32 	%rd45, %r33, 4;
	add.s64 	%rd46, %rd2, %rd45;
	ld.global.f32 	%f58, [%rd46];
	mad.lo.s32 	%r34, %r39, %r18, %r2;
	mul.wide.s32 	%rd47, %r34, 4;
	add.s64 	%rd48, %rd1, %rd47;
	ld.global.f32 	%f59, [%rd48];
	fma.rn.f32 	%f67, %f58, %f59, %f67;
$L__BB0_13:
	mad.lo.s32 	%r35, %r18, %r1, %r2;
	cvta.to.global.u64 	%rd49, %rd6;
	mul.wide.s32 	%rd50, %r35, 4;
	add.s64 	%rd51, %rd49, %rd50;
	st.global.f32 	[%rd51], %f67;
$L__BB0_14:
	ret;

}
	// .globl	_Z20matmul_gpu_optimizedPfS_S_iii
.visible .entry _Z20matmul_gpu_optimizedPfS_S_iii(
	.param .u64 .ptr .align 1 _Z20matmul_gpu_optimizedPfS_S_iii_param_0,
	.param .u64 .ptr .align 1 _Z20matmul_gpu_optimizedPfS_S_iii_param_1,
	.param .u64 .ptr .align 1 _Z20matmul_gpu_optimizedPfS_S_iii_param_2,
	.param .u32 _Z20matmul_gpu_optimizedPfS_S_iii_param_3,
	.param .u32 _Z20matmul_gpu_optimizedPfS_S_iii_param_4,
	.param .u32 _Z20matmul_gpu_optimizedPfS_S_iii_param_5
)
{
	.reg .pred 	%p<12>;
	.reg .b32 	%r<42>;
	.reg .b32 	%f<63>;
	.reg .b64 	%rd<13>;
	// demoted variable
	.shared .align 4 .b8 _ZZ20matmul_gpu_optimizedPfS_S_iiiE8A_shared[1024];
	// demoted variable
	.shared .align 4 .b8 _ZZ20matmul_gpu_optimizedPfS_S_iiiE8B_shared[1024];
	ld.param.u64 	%rd4, [_Z20matmul_gpu_optimizedPfS_S_iii_param_0];
	ld.param.u64 	%rd5, [_Z20matmul_gpu_optimizedPfS_S_iii_param_1];
	ld.param.u64 	%rd6, [_Z20matmul_gpu_optimizedPfS_S_iii_param_2];
	ld.param.u32 	%r23, [_Z20matmul_gpu_optimizedPfS_S_iii_param_3];
	ld.param.u32 	%r24, [_Z20matmul_gpu_optimizedPfS_S_iii_param_4];
	ld.param.u32 	%r25, [_Z20matmul_gpu_optimizedPfS_S_iii_param_5];
	mov.u32 	%r39, %tid.y;
	mov.u32 	%r26, %ctaid.y;
	mov.u32 	%r27, %ntid.y;
	mad.lo.s32 	%r2, %r26, %r27, %r39;
	mov.u32 	%r37, %tid.x;
	mov.u32 	%r28, %ctaid.x;
	mov.u32 	%r29, %ntid.x;
	mad.lo.s32 	%r4, %r28, %r29, %r37;
	setp.lt.s32 	%p1, %r25, 1;
	mov.f32 	%f62, 0f00000000;
	@%p1 bra 	$L__BB1_7;
	add.s32 	%r30, %r25, 15;
	shr.u32 	%r31, %r30, 4;
	shl.b32 	%r32, %r39, 6;
	mov.u32 	%r33, _ZZ20matmul_gpu_optimizedPfS_S_iiiE8A_shared;
	add.s32 	%r5, %r33, %r32;
	shl.b32 	%r34, %r37, 2;
	add.s32 	%r6, %r5, %r34;
	mov.u32 	%r35, _ZZ20matmul_gpu_optimizedPfS_S_iiiE8B_shared;
	add.s32 	%r8, %r35, %r34;
	add.s32 	%r7, %r8, %r32;
	neg.s32 	%r41, %r31;
	mad.lo.s32 	%r40, %r39, %r24, %r4;
	shl.b32 	%r11, %r24, 4;
	mad.lo.s32 	%r38, %r25, %r2, %r37;
	cvta.to.global.u64 	%rd1, %rd4;
	cvta.to.global.u64 	%rd2, %rd5;
	mov.f32 	%f62, 0f00000000;
$L__BB1_2:
	setp.ge.s32 	%p2, %r2, %r23;
	mul.wide.s32 	%rd7, %r38, 4;
	add.s64 	%rd3, %rd1, %rd7;
	setp.ge.s32 	%p3, %r37, %r25;
	mov.f32 	%f60, 0f00000000;
	or.pred  	%p4, %p2, %p3;
	@%p4 bra 	$L__BB1_4;
	ld.global.f32 	%f60, [%rd3];
$L__BB1_4:
	setp.ge.s32 	%p5, %r4, %r24;
	st.shared.f32 	[%r6], %f60;
	setp.ge.s32 	%p6, %r39, %r25;
	mov.f32 	%f61, 0f00000000;
	or.pred  	%p7, %p5, %p6;
	@%p7 bra 	$L__BB1_6;
	mul.wide.s32 	%rd8, %r40, 4;
	add.s64 	%rd9, %rd2, %rd8;
	ld.global.f32 	%f61, [%rd9];
$L__BB1_6:
	st.shared.f32 	[%r7], %f61;
	bar.sync 	0;
	ld.shared.f32 	%f12, [%r5];
	ld.shared.f32 	%f13, [%r8];
	fma.rn.f32 	%f14, %f12, %f13, %f62;
	ld.shared.f32 	%f15, [%r5+4];
	ld.shared.f32 	%f16, [%r8+64];
	fma.rn.f32 	%f17, %f15, %f16, %f14;
	ld.shared.f32 	%f18, [%r5+8];
	ld.shared.f32 	%f19, [%r8+128];
	fma.rn.f32 	%f20, %f18, %f19, %f17;
	ld.shared.f32 	%f21, [%r5+12];
	ld.shared.f32 	%f22, [%r8+192];
	fma.rn.f32 	%f23, %f21, %f22, %f20;
	ld.shared.f32 	%f24, [%r5+16];
	ld.shared.f32 	%f25, [%r8+256];
	fma.rn.f32 	%f26, %f24, %f25, %f23;
	ld.shared.f32 	%f27, [%r5+20];
	ld.shared.f32 	%f28, [%r8+320];
	fma.rn.f32 	%f29, %f27, %f28, %f26;
	ld.shared.f32 	%f30, [%r5+24];
	ld.shared.f32 	%f31, [%r8+384];
	fma.rn.f32 	%f32, %f30, %f31, %f29;
	ld.shared.f32 	%f33, [%r5+28];
	ld.shared.f32 	%f34, [%r8+448];
	fma.rn.f32 	%f35, %f33, %f34, %f32;
	ld.shared.f32 	%f36, [%r5+32];
	ld.shared.f32 	%f37, [%r8+512];
	fma.rn.f32 	%f38, %f36, %f37, %f35;
	ld.shared.f32 	%f39, [%r5+36];
	ld.shared.f32 	%f40, [%r8+576];
	fma.rn.f32 	%f41, %f39, %f40, %f38;
	ld.shared.f32 	%f42, [%r5+40];
	ld.shared.f32 	%f43, [%r8+640];
	fma.rn.f32 	%f44, %f42, %f43, %f41;
	ld.shared.f32 	%f45, [%r5+44];
	ld.shared.f32 	%f46, [%r8+704];
	fma.rn.f32 	%f47, %f45, %f46, %f44;
	ld.shared.f32 	%f48, [%r5+48];
	ld.shared.f32 	%f49, [%r8+768];
	fma.rn.f32 	%f50, %f48, %f49, %f47;
	ld.shared.f32 	%f51, [%r5+52];
	ld.shared.f32 	%f52, [%r8+832];
	fma.rn.f32 	%f53, %f51, %f52, %f50;
	ld.shared.f32 	%f54, [%r5+56];
	ld.shared.f32 	%f55, [%r8+896];
	fma.rn.f32 	%f56, %f54, %f55, %f53;
	ld.shared.f32 	%f57, [%r5+60];
	ld.shared.f32 	%f58, [%r8+960];
	fma.rn.f32 	%f62, %f57, %f58, %f56;
	bar.sync 	0;
	add.s32 	%r41, %r41, 1;
	setp.ne.s32 	%p8, %r41, 0;
	add.s32 	%r40, %r40, %r11;
	add.s32 	%r39, %r39, 16;
	add.s32 	%r38, %r38, 16;
	add.s32 	%r37, %r37, 16;
	@%p8 bra 	$L__BB1_2;
$L__BB1_7:
	setp.ge.s32 	%p9, %r2, %r23;
	setp.ge.s32 	%p10, %r4, %r24;
	or.pred  	%p11, %p9, %p10;
	@%p11 bra 	$L__BB1_9;
	mad.lo.s32 	%r36, %r24, %r2, %r4;
	cvta.to.global.u64 	%rd10, %rd6;
	mul.wide.s32 	%rd11, %r36, 4;
	add.s64 	%rd12, %rd10, %rd11;
	st.global.f32 	[%rd12], %f62;
$L__BB1_9:
	ret;

}


// ===== COMPILED SASS (sm_100) =====

	.target	sm_100

	.elftype	@"ET_EXEC"


//--------------------- .note.nv.tkinfo           --------------------------
	.section	.note.nv.tkinfo,"",@"SHT_NOTE"
	.sectionflags	@"SHF_NOTE_NV_TKINFO"
	.tkinfo
        /*0018*/ 	.word	0x00000002
        /*0030*/ 	.string	""
        /*0030*/ 	.string	"ptxas"
        /*0030*/ 	.string	"Cuda compilation tools, release 13.0, V13.0.88"
        /*0030*/ 	.string	"Build cuda_13.0.r13.0/compiler.36424714_0"
        /*0030*/ 	.string	"-arch sm_100 -m 64 "



//--------------------- .note.nv.cuinfo           --------------------------
	.section	.note.nv.cuinfo,"",@"SHT_NOTE"
	.sectionflags	@"SHF_NOTE_NV_CUINFO"
        /*0018*/ 	.short	0x0002
        /*001a*/ 	.short	0x0064
        /*001c*/ 	.short	0x0082
	.zero		2


//--------------------- .nv.info                  --------------------------
	.section	.nv.info,"",@"SHT_CUDA_INFO"
	.align	4


	//----- nvinfo : EIATTR_REGCOUNT
	.align		4
        /*0000*/ 	.byte	0x04, 0x2f
        /*0002*/ 	.short	(.L_1 - .L_0)
	.align		4
.L_0:
        /*0004*/ 	.word	index@(_Z16matmul_gpu_naivePfS_S_iii)
        /*0008*/ 	.word	0x00000020


	//----- nvinfo : EIATTR_FRAME_SIZE
	.align		4
.L_1:
        /*000c*/ 	.byte	0x04, 0x11
        /*000e*/ 	.short	(.L_3 - .L_2)
	.align		4
.L_2:
        /*0010*/ 	.word	index@(_Z16matmul_gpu_naivePfS_S_iii)
        /*0014*/ 	.word	0x00000000


	//----- nvinfo : EIATTR_REGCOUNT
	.align		4
.L_3:
        /*0018*/ 	.byte	0x04, 0x2f
        /*001a*/ 	.short	(.L_5 - .L_4)
	.align		4
.L_4:
        /*001c*/ 	.word	index@(_Z20matmul_gpu_optimizedPfS_S_iii)
        /*0020*/ 	.word	0x00000020


	//----- nvinfo : EIATTR_FRAME_SIZE
	.align		4
.L_5:
        /*0024*/ 	.byte	0x04, 0x11
        /*0026*/ 	.short	(.L_7 - .L_6)
	.align		4
.L_6:
        /*0028*/ 	.word	index@(_Z20matmul_gpu_optimizedPfS_S_iii)
        /*002c*/ 	.word	0x00000000


	//----- nvinfo : EIATTR_MIN_STACK_SIZE
	.align		4
.L_7:
        /*0030*/ 	.byte	0x04, 0x12
        /*0032*/ 	.short	(.L_9 - .L_8)
	.align		4
.L_8:
        /*0034*/ 	.word	index@(_Z20matmul_gpu_optimizedPfS_S_iii)
        /*0038*/ 	.word	0x00000000


	//----- nvinfo : EIATTR_MIN_STACK_SIZE
	.align		4
.L_9:
        /*003c*/ 	.byte	0x04, 0x12
        /*003e*/ 	.short	(.L_11 - .L_10)
	.align		4
.L_10:
        /*0040*/ 	.word	index@(_Z16matmul_gpu_naivePfS_S_iii)
        /*0044*/ 	.word	0x00000000
.L_11:


//--------------------- .nv.compat                --------------------------
	.section	.nv.compat,"",@"SHT_CUDA_COMPAT_INFO"
	.align	4
        /*0000*/ 	.byte	0x02, 0x09, 0x00, 0x00, 0x02, 0x02, 0x01, 0x00, 0x02, 0x05, 0x05, 0x00, 0x03, 0x07, 0x01, 0x01
        /*0010*/ 	.byte	0x02, 0x03, 0x00, 0x00, 0x02, 0x06, 0x01, 0x00, 0x04, 0x0b, 0x08, 0x00, 0x09, 0x00, 0x00, 0x00
        /*0020*/ 	.byte	0x00, 0x00, 0x00, 0x00


//--------------------- .nv.info._Z20matmul_gpu_optimizedPfS_S_iii --------------------------
	.section	.nv.info._Z20matmul_gpu_optimizedPfS_S_iii,"",@"SHT_CUDA_INFO"
	.sectionflags	@""
	.align	4


	//----- nvinfo : EIATTR_CUDA_API_VERSION
	.align		4
        /*0000*/ 	.byte	0x04, 0x37
        /*0002*/ 	.short	(.L_13 - .L_12)
.L_12:
        /*0004*/ 	.word	0x00000082


	//----- nvinfo : EIATTR_KPARAM_INFO
	.align		4
.L_13:
        /*0008*/ 	.byte	0x04, 0x17
        /*000a*/ 	.short	(.L_15 - .L_14)
.L_14:
        /*000c*/ 	.word	0x00000000
        /*0010*/ 	.short	0x0005
        /*0012*/ 	.short	0x0020
        /*0014*/ 	.byte	0x00, 0xf0, 0x11, 0x00


	//----- nvinfo : EIATTR_KPARAM_INFO
	.align		4
.L_15:
        /*0018*/ 	.byte	0x04, 0x17
        /*001a*/ 	.short	(.L_17 - .L_16)
.L_16:
        /*001c*/ 	.word	0x00000000
        /*0020*/ 	.short	0x0004
        /*0022*/ 	.short	0x001c
        /*0024*/ 	.byte	0x00, 0xf0, 0x11, 0x00


	//----- nvinfo : EIATTR_KPARAM_INFO
	.align		4
.L_17:
        /*0028*/ 	.byte	0x04, 0x17
        /*002a*/ 	.short	(.L_19 - .L_18)
.L_18:
        /*002c*/ 	.word	0x00000000
        /*0030*/ 	.short	0x0003
        /*0032*/ 	.short	0x0018
        /*0034*/ 	.byte	0x00, 0xf0, 0x11, 0x00


	//----- nvinfo : EIATTR_KPARAM_INFO
	.align		4
.L_19:
        /*0038*/ 	.byte	0x04, 0x17
        /*003a*/ 	.short	(.L_21 - .L_20)
.L_20:
        /*003c*/ 	.word	0x00000000
        /*0040*/ 	.short	0x0002
        /*0042*/ 	.short	0x0010
        /*0044*/ 	.byte	0x00, 0xf5, 0x21, 0x00


	//----- nvinfo : EIATTR_KPARAM_INFO
	.align		4
.L_21:
        /*0048*/ 	.byte	0x04, 0x17
        /*004a*/ 	.short	(.L_23 - .L_22)
.L_22:
        /*004c*/ 	.word	0x00000000
        /*0050*/ 	.short	0x0001
        /*0052*/ 	.short	0x0008
        /*0054*/ 	.byte	0x00, 0xf5, 0x21, 0x00


	//----- nvinfo : EIATTR_KPARAM_INFO
	.align		4
.L_23:
        /*0058*/ 	.byte	0x04, 0x17
        /*005a*/ 	.short	(.L_25 - .L_24)
.L_24:
        /*005c*/ 	.word	0x00000000
        /*0060*/ 	.short	0x0000
        /*0062*/ 	.short	0x0000
        /*0064*/ 	.byte	0x00, 0xf5, 0x21, 0x00


	//----- nvinfo : EIATTR_SPARSE_MMA_MASK
	.align		4
.L_25:
        /*0068*/ 	.byte	0x03, 0x50
        /*006a*/ 	.short	0x0000


	//----- nvinfo : EIATTR_MAXREG_COUNT
	.align		4
        /*006c*/ 	.byte	0x03, 0x1b
        /*006e*/ 	.short	0x00ff


	//----- nvinfo : EIATTR_NUM_BARRIERS
	.align		4
        /*0070*/ 	.byte	0x02, 0x4c
        /*0072*/ 	.byte	0x01
	.zero		1


	//----- nvinfo : EIATTR_MERCURY_ISA_VERSION
	.align		4
        /*0074*/ 	.byte	0x03, 0x5f
        /*0076*/ 	.short	0x0101


	//----- nvinfo : EIATTR_VRC_CTA_INIT_COUNT
	.align		4
        /*0078*/ 	.byte	0x02, 0x4a
	.zero		1
	.zero		1


	//----- nvinfo : EIATTR_EXIT_INSTR_OFFSETS
	.align		4
        /*007c*/ 	.byte	0x04, 0x1c
        /*007e*/ 	.short	(.L_27 - .L_26)


	//   ....[0]....
.L_26:
        /*0080*/ 	.word	0x000005f0


	//   ....[1]....
        /*0084*/ 	.word	0x00000640


	//----- nvinfo : EIATTR_CBANK_PARAM_SIZE
	.align		4
.L_27:
        /*0088*/ 	.byte	0x03, 0x19
        /*008a*/ 	.short	0x0024


	//----- nvinfo : EIATTR_PARAM_CBANK
	.align		4
        /*008c*/ 	.byte	0x04, 0x0a
        /*008e*/ 	.short	(.L_29 - .L_28)
	.align		4
.L_28:
        /*0090*/ 	.word	index@(.nv.constant0._Z20matmul_gpu_optimizedPfS_S_iii)
        /*0094*/ 	.short	0x0380
        /*0096*/ 	.short	0x0024


	//----- nvinfo : EIATTR_SW_WAR
	.align		4
.L_29:
        /*0098*/ 	.byte	0x04, 0x36
        /*009a*/ 	.short	(.L_31 - .L_30)
.L_30:
        /*009c*/ 	.word	0x00000008
.L_31:


//--------------------- .nv.info._Z16matmul_gpu_naivePfS_S_iii --------------------------
	.section	.nv.info._Z16matmul_gpu_naivePfS_S_iii,"",@"SHT_CUDA_INFO"
	.sectionflags	@""
	.align	4


	//----- nvinfo : EIATTR_CUDA_API_VERSION
	.align		4
        /*0000*/ 	.byte	0x04, 0x37
        /*0002*/ 	.short	(.L_33 - .L_32)
.L_32:
        /*0004*/ 	.word	0x00000082


	//----- nvinfo : EIATTR_KPARAM_INFO
	.align		4
.L_33:
        /*0008*/ 	.byte	0x04, 0x17
        /*000a*/ 	.short	(.L_35 - .L_34)
.L_34:
        /*000c*/ 	.word	0x00000000
        /*0010*/ 	.short	0x0005
        /*0012*/ 	.short	0x0020
        /*0014*/ 	.byte	0x00, 0xf0, 0x11, 0x00


	//----- nvinfo : EIATTR_KPARAM_INFO
	.align		4
.L_35:
        /*0018*/ 	.byte	0x04, 0x17
        /*001a*/ 	.short	(.L_37 - .L_36)
.L_36:
        /*001c*/ 	.word	0x00000000
        /*0020*/ 	.short	0x0004
        /*0022*/ 	.short	0x001c
        /*0024*/ 	.byte	0x00, 0xf0, 0x11, 0x00


	//----- nvinfo : EIATTR_KPARAM_INFO
	.align		4
.L_37:
        /*0028*/ 	.byte	0x04, 0x17
        /*002a*/ 	.short	(.L_39 - .L_38)
.L_38:
        /*002c*/ 	.word	0x00000000
        /*0030*/ 	.short	0x0003
        /*0032*/ 	.short	0x0018
        /*0034*/ 	.byte	0x00, 0xf0, 0x11, 0x00


	//----- nvinfo : EIATTR_KPARAM_INFO
	.align		4
.L_39:
        /*0038*/ 	.byte	0x04, 0x17
        /*003a*/ 	.short	(.L_41 - .L_40)
.L_40:
        /*003c*/ 	.word	0x00000000
        /*0040*/ 	.short	0x0002
        /*0042*/ 	.short	0x0010
        /*0044*/ 	.byte	0x00, 0xf5, 0x21, 0x00


	//----- nvinfo : EIATTR_KPARAM_INFO
	.align		4
.L_41:
        /*0048*/ 	.byte	0x04, 0x17
        /*004a*/ 	.short	(.L_43 - .L_42)
.L_42:
        /*004c*/ 	.word	0x00000000
        /*0050*/ 	.short	0x0001
        /*0052*/ 	.short	0x0008
        /*0054*/ 	.byte	0x00, 0xf5, 0x21, 0x00


	//----- nvinfo : EIATTR_KPARAM_INFO
	.align		4
.L_43:
        /*0058*/ 	.byte	0x04, 0x17
        /*005a*/ 	.short	(.L_45 - .L_44)
.L_44:
        /*005c*/ 	.word	0x00000000
        /*0060*/ 	.short	0x0000
        /*0062*/ 	.short	0x0000
        /*0064*/ 	.byte	0x00, 0xf5, 0x21, 0x00


	//----- nvinfo : EIATTR_SPARSE_MMA_MASK
	.align		4
.L_45:
        /*0068*/ 	.byte	0x03, 0x50
        /*006a*/ 	.short	0x0000


	//----- nvinfo : EIATTR_MAXREG_COUNT
	.align		4
        /*006c*/ 	.byte	0x03, 0x1b
        /*006e*/ 	.short	0x00ff


	//----- nvinfo : EIATTR_MERCURY_ISA_VERSION
	.align		4
        /*0070*/ 	.byte	0x03, 0x5f
        /*0072*/ 	.short	0x0101


	//----- nvinfo : EIATTR_VRC_CTA_INIT_COUNT
	.align		4
        /*0074*/ 	.byte	0x02, 0x4a
	.zero		1
	.zero		1


	//----- nvinfo : EIATTR_EXIT_INSTR_OFFSETS
	.align		4
        /*0078*/ 	.byte	0x04, 0x1c
        /*007a*/ 	.short	(.L_47 - .L_46)


	//   ....[0]....
.L_46:
        /*007c*/ 	.word	0x000000c0


	//   ....[1]....
        /*0080*/ 	.word	0x000008e0


	//----- nvinfo : EIATTR_CBANK_PARAM_SIZE
	.align		4
.L_47:
        /*0084*/ 	.byte	0x03, 0x19
        /*0086*/ 	.short	0x0024


	//----- nvinfo : EIATTR_PARAM_CBANK
	.align		4
        /*0088*/ 	.byte	0x04, 0x0a
        /*008a*/ 	.short	(.L_49 - .L_48)
	.align		4
.L_48:
        /*008c*/ 	.word	index@(.nv.constant0._Z16matmul_gpu_naivePfS_S_iii)
        /*0090*/ 	.short	0x0380
        /*0092*/ 	.short	0x0024


	//----- nvinfo : EIATTR_SW_WAR
	.align		4
.L_49:
        /*0094*/ 	.byte	0x04, 0x36
        /*0096*/ 	.short	(.L_51 - .L_50)
.L_50:
        /*0098*/ 	.word	0x00000008
.L_51:


//--------------------- .nv.callgraph             --------------------------
	.section	.nv.callgraph,"",@"SHT_CUDA_CALLGRAPH"
	.align	4
	.sectionentsize	8
	.align		4
        /*0000*/ 	.word	0x00000000
	.align		4
        /*0004*/ 	.word	0xffffffff
	.align		4
        /*0008*/ 	.word	0x00000000
	.align		4
        /*000c*/ 	.word	0xfffffffe
	.align		4
        /*0010*/ 	.word	0x00000000
	.align		4
        /*0014*/ 	.word	0xfffffffd
	.align		4
        /*0018*/ 	.word	0x00000000
	.align		4
        /*001c*/ 	.word	0xfffffffc


//--------------------- .text._Z20matmul_gpu_optimizedPfS_S_iii --------------------------
	.section	.text._Z20matmul_gpu_optimizedPfS_S_iii,"ax",@progbits
	.align	128
        .global         _Z20matmul_gpu_optimizedPfS_S_iii
        .type           _Z20matmul_gpu_optimizedPfS_S_iii,@function
        .size           _Z20matmul_gpu_optimizedPfS_S_iii,(.L_x_8 - _Z20matmul_gpu_optimizedPfS_S_iii)
        .other          _Z20matmul_gpu_optimizedPfS_S_iii,@"STO_CUDA_ENTRY STV_DEFAULT"
_Z20matmul_gpu_optimizedPfS_S_iii:
.text._Z20matmul_gpu_optimizedPfS_S_iii:
[----:B------:R-:W-:Y:S01]  /*0000*/  LDC R1, c[0x0][0x37c] ;  /* 0x0000df00ff017b82 */ /* 0x000fe20000000800 */
[----:B------:R-:W0:Y:S01]  /*0010*/  S2R R0, SR_TID.Y ;  /* 0x0000000000007919 */ /* 0x000e220000002200 */
[----:B------:R-:W1:Y:S06]  /*0020*/  LDCU UR10, c[0x0][0x3a0] ;  /* 0x00007400ff0a77ac */ /* 0x000e6c0008000800 */
[----:B------:R-:W0:Y:S01]  /*0030*/  LDC R3, c[0x0][0x364] ;  /* 0x0000d900ff037b82 */ /* 0x000e220000000800 */
[----:B------:R-:W-:Y:S01]  /*0040*/  HFMA2 R23, -RZ, RZ, 0, 0 ;  /* 0x00000000ff177431 */ /* 0x000fe200000001ff */
[----:B------:R-:W2:Y:S01]  /*0050*/  S2R R21, SR_TID.X ;  /* 0x0000000000157919 */ /* 0x000ea20000002100 */
[----:B------:R-:W3:Y:S05]  /*0060*/  LDCU.64 UR8, c[0x0][0x358] ;  /* 0x00006b00ff0877ac */ /* 0x000eea0008000a00 */
[----:B------:R-:W0:Y:S08]  /*0070*/  S2UR UR4, SR_CTAID.Y ;  /* 0x00000000000479c3 */ /* 0x000e300000002600 */
[----:B------:R-:W2:Y:S01]  /*0080*/  S2UR UR5, SR_CTAID.X ;  /* 0x00000000000579c3 */ /* 0x000ea20000002500 */
[----:B-1----:R-:W-:-:S07]  /*0090*/  UISETP.GE.AND UP0, UPT, UR10, 0x1, UPT ;  /* 0x000000010a00788c */ /* 0x002fce000bf06270 */
[----:B------:R-:W2:Y:S01]  /*00a0*/  LDC R2, c[0x0][0x360] ;  /* 0x0000d800ff027b82 */ /* 0x000ea20000000800 */
[----:B0-----:R-:W-:Y:S02]  /*00b0*/  IMAD R12, R3, UR4, R0 ;  /* 0x00000004030c7c24 */ /* 0x001fe4000f8e0200 */
[----:B--2---:R-:W-:Y:S01]  /*00c0*/  IMAD R13, R2, UR5, R21 ;  /* 0x00000005020d7c24 */ /* 0x004fe2000f8e0215 */
[----:B---3--:R-:W-:Y:S06]  /*00d0*/  BRA.U !UP0, `(.L_x_0) ;  /* 0x0000000508387547 */ /* 0x008fec000b800000 */
[----:B------:R-:W0:Y:S01]  /*00e0*/  S2UR UR7, SR_CgaCtaId ;  /* 0x00000000000779c3 */ /* 0x000e220000008800 */
[----:B------:R-:W1:Y:S01]  /*00f0*/  LDCU UR11, c[0x0][0x39c] ;  /* 0x00007380ff0b77ac */ /* 0x000e620008000800 */
[----:B------:R-:W-:Y:S01]  /*0100*/  MOV R23, RZ ;  /* 0x000000ff00177202 */ /* 0x000fe20000000f00 */
[----:B------:R-:W-:Y:S01]  /*0110*/  IMAD R15, R12, UR10, R21 ;  /* 0x0000000a0c0f7c24 */ /* 0x000fe2000f8e0215 */
[----:B------:R-:W-:Y:S01]  /*0120*/  UMOV UR5, 0x400 ;  /* 0x0000040000057882 */ /* 0x000fe20000000000 */
[----:B------:R-:W-:-:S03]  /*0130*/  UIADD3 UR4, UPT, UPT, UR10, 0xf, URZ ;  /* 0x0000000f0a047890 */ /* 0x000fc6000fffe0ff */
[----:B------:R-:W2:Y:S01]  /*0140*/  LDC R14, c[0x0][0x39c] ;  /* 0x0000e700ff0e7b82 */ /* 0x000ea20000000800 */
[----:B------:R-:W-:Y:S02]  /*0150*/  UIADD3 UR6, UPT, UPT, UR5, 0x400, URZ ;  /* 0x0000040005067890 */ /* 0x000fe4000fffe0ff */
[----:B------:R-:W-:Y:S01]  /*0160*/  USHF.R.U32.HI UR4, URZ, 0x4, UR4 ;  /* 0x00000004ff047899 */ /* 0x000fe20008011604 */
[----:B------:R-:W3:Y:S04]  /*0170*/  LDCU UR13, c[0x0][0x3a0] ;  /* 0x00007400ff0d77ac */ /* 0x000ee80008000800 */
[----:B------:R-:W4:Y:S01]  /*0180*/  LDC.64 R2, c[0x0][0x380] ;  /* 0x0000e000ff027b82 */ /* 0x000f220000000a00 */
[----:B------:R-:W2:Y:S01]  /*0190*/  LDCU UR12, c[0x0][0x398] ;  /* 0x00007300ff0c77ac */ /* 0x000ea20008000800 */
[----:B-1----:R-:W-:Y:S01]  /*01a0*/  IMAD R17, R0, UR11, R13 ;  /* 0x0000000b00117c24 */ /* 0x002fe2000f8e020d */
[----:B------:R-:W-:-:S02]  /*01b0*/  UIADD3 UR4, UPT, UPT, -UR4, URZ, URZ ;  /* 0x000000ff04047290 */ /* 0x000fc4000fffe1ff */
[----:B0-----:R-:W-:Y:S02]  /*01c0*/  ULEA UR5, UR7, UR5, 0x18 ;  /* 0x0000000507057291 */ /* 0x001fe4000f8ec0ff */
[----:B------:R-:W-:-:S04]  /*01d0*/  ULEA UR6, UR7, UR6, 0x18 ;  /* 0x0000000607067291 */ /* 0x000fc8000f8ec0ff */
[C---:B------:R-:W-:Y:S02]  /*01e0*/  LEA R16, R0.reuse, UR5, 0x6 ;  /* 0x0000000500107c11 */ /* 0x040fe4000f8e30ff */
[C---:B------:R-:W-:Y:S02]  /*01f0*/  LEA R19, R21.reuse, UR6, 0x2 ;  /* 0x0000000615137c11 */ /* 0x040fe4000f8e10ff */
[----:B------:R-:W-:Y:S02]  /*0200*/  LEA R20, R21, R16, 0x2 ;  /* 0x0000001015147211 */ /* 0x000fe400078e10ff */
[----:B---3--:R-:W-:-:S07]  /*0210*/  LEA R18, R0, R19, 0x6 ;  /* 0x0000001300127211 */ /* 0x008fce00078e30ff */
.L_x_1:
[----:B------:R-:W-:Y:S01]  /*0220*/  ISETP.GE.AND P0, PT, R0, UR13, PT ;  /* 0x0000000d00007c0c */ /* 0x000fe2000bf06270 */
[----:B------:R-:W-:Y:S01]  /*0230*/  HFMA2 R29, -RZ, RZ, 0, 0 ;  /* 0x00000000ff1d7431 */ /* 0x000fe200000001ff */
[----:B------:R-:W-:Y:S01]  /*0240*/  ISETP.GE.AND P1, PT, R21, UR13, PT ;  /* 0x0000000d15007c0c */ /* 0x000fe2000bf26270 */
[----:B----4-:R-:W-:Y:S01]  /*0250*/  IMAD.WIDE R4, R15, 0x4, R2 ;  /* 0x000000040f047825 */ /* 0x010fe200078e0202 */
[----:B--2---:R-:W-:Y:S02]  /*0260*/  ISETP.GE.OR P0, PT, R13, R14, P0 ;  /* 0x0000000e0d00720c */ /* 0x004fe40000706670 */
[----:B------:R-:W-:Y:S02]  /*0270*/  ISETP.GE.OR P1, PT, R12, UR12, P1 ;  /* 0x0000000c0c007c0c */ /* 0x000fe40008f26670 */
[----:B------:R-:W-:-:S09]  /*0280*/  MOV R27, RZ ;  /* 0x000000ff001b7202 */ /* 0x000fd20000000f00 */
[----:B------:R-:W0:Y:S02]  /*0290*/  @!P0 LDC.64 R6, c[0x0][0x388] ;  /* 0x0000e200ff068b82 */ /* 0x000e240000000a00 */
[----:B------:R-:W2:Y:S01]  /*02a0*/  @!P1 LDG.E R27, desc[UR8][R4.64] ;  /* 0x00000008041b9981 */ /* 0x000ea2000c1e1900 */
[----:B0-----:R-:W-:-:S05]  /*02b0*/  @!P0 IMAD.WIDE R6, R17, 0x4, R6 ;  /* 0x0000000411068825 */ /* 0x001fca00078e0206 */
[----:B------:R-:W3:Y:S01]  /*02c0*/  @!P0 LDG.E R29, desc[UR8][R6.64] ;  /* 0x00000008061d8981 */ /* 0x000ee2000c1e1900 */
[----:B------:R-:W-:-:S04]  /*02d0*/  UIADD3 UR4, UPT, UPT, UR4, 0x1, URZ ;  /* 0x0000000104047890 */ /* 0x000fc8000fffe0ff */
[----:B------:R-:W-:Y:S01]  /*02e0*/  UISETP.NE.AND UP0, UPT, UR4, URZ, UPT ;  /* 0x000000ff0400728c */ /* 0x000fe2000bf05270 */
[----:B------:R-:W-:Y:S02]  /*02f0*/  IADD3 R0, PT, PT, R0, 0x10, RZ ;  /* 0x0000001000007810 */ /* 0x000fe40007ffe0ff */
[----:B------:R-:W-:Y:S02]  /*0300*/  IADD3 R15, PT, PT, R15, 0x10, RZ ;  /* 0x000000100f0f7810 */ /* 0x000fe40007ffe0ff */
[----:B------:R-:W-:Y:S02]  /*0310*/  IADD3 R21, PT, PT, R21, 0x10, RZ ;  /* 0x0000001015157810 */ /* 0x000fe40007ffe0ff */
[----:B------:R-:W-:Y:S01]  /*0320*/  LEA R17, R14, R17, 0x4 ;  /* 0x000000110e117211 */ /* 0x000fe200078e20ff */
[----:B--2---:R-:W-:Y:S04]  /*0330*/  STS [R20], R27 ;  /* 0x0000001b14007388 */ /* 0x004fe80000000800 */
[----:B---3--:R-:W-:Y:S01]  /*0340*/  STS [R18], R29 ;  /* 0x0000001d12007388 */ /* 0x008fe20000000800 */
[----:B------:R-:W-:Y:S06]  /*0350*/  BAR.SYNC.DEFER_BLOCKING 0x0 ;  /* 0x0000000000007b1d */ /* 0x000fec0000010000 */
[----:B------:R-:W-:Y:S04]  /*0360*/  LDS R22, [R19] ;  /* 0x0000000013167984 */ /* 0x000fe80000000800 */
[----:B------:R-:W0:Y:S04]  /*0370*/  LDS.128 R8, [R16] ;  /* 0x0000000010087984 */ /* 0x000e280000000c00 */
[----:B------:R-:W1:Y:S04]  /*0380*/  LDS R26, [R19+0x40] ;  /* 0x00004000131a7984 */ /* 0x000e680000000800 */
[----:B------:R-:W2:Y:S04]  /*0390*/  LDS R25, [R19+0x80] ;  /* 0x0000800013197984 */ /* 0x000ea80000000800 */
[----:B------:R-:W3:Y:S04]  /*03a0*/  LDS R24, [R19+0xc0] ;  /* 0x0000c00013187984 */ /* 0x000ee80000000800 */
[----:B------:R-:W-:Y:S04]  /*03b0*/  LDS.128 R4, [R16+0x10] ;  /* 0x0000100010047984 */ /* 0x000fe80000000c00 */
[----:B------:R-:W-:Y:S01]  /*03c0*/  LDS R27, [R19+0x200] ;  /* 0x00020000131b7984 */ /* 0x000fe20000000800 */
[----:B0-----:R-:W-:-:S03]  /*03d0*/  FFMA R8, R8, R22, R23 ;  /* 0x0000001608087223 */ /* 0x001fc60000000017 */
[----:B------:R-:W0:Y:S01]  /*03e0*/  LDS R23, [R19+0x100] ;  /* 0x0001000013177984 */ /* 0x000e220000000800 */
[----:B-1----:R-:W-:-:S03]  /*03f0*/  FFMA R8, R26, R9, R8 ;  /* 0x000000091a087223 */ /* 0x002fc60000000008 */
[----:B------:R-:W1:Y:S01]  /*0400*/  LDS R22, [R19+0x140] ;  /* 0x0001400013167984 */ /* 0x000e620000000800 */
[----:B--2---:R-:W-:-:S03]  /*0410*/  FFMA R9, R25, R10, R8 ;  /* 0x0000000a19097223 */ /* 0x004fc60000000008 */
[----:B------:R-:W2:Y:S01]  /*0420*/  LDS R25, [R19+0x180] ;  /* 0x0001800013197984 */ /* 0x000ea20000000800 */
[----:B---3--:R-:W-:-:S03]  /*0430*/  FFMA R9, R24, R11, R9 ;  /* 0x0000000b18097223 */ /* 0x008fc60000000009 */
[----:B------:R-:W3:Y:S04]  /*0440*/  LDS R26, [R19+0x1c0] ;  /* 0x0001c000131a7984 */ /* 0x000ee80000000800 */
[----:B------:R-:W-:Y:S01]  /*0450*/  LDS R24, [R19+0x240] ;  /* 0x0002400013187984 */ /* 0x000fe20000000800 */
[----:B0-----:R-:W-:-:S03]  /*0460*/  FFMA R23, R4, R23, R9 ;  /* 0x0000001704177223 */ /* 0x001fc60000000009 */
[----:B------:R-:W0:Y:S01]  /*0470*/  LDS.128 R8, [R16+0x20] ;  /* 0x0000200010087984 */ /* 0x000e220000000c00 */
[----:B-1----:R-:W-:-:S03]  /*0480*/  FFMA R22, R22, R5, R23 ;  /* 0x0000000516167223 */ /* 0x002fc60000000017 */
[----:B------:R-:W1:Y:S01]  /*0490*/  LDS R23, [R19+0x280] ;  /* 0x0002800013177984 */ /* 0x000e620000000800 */
[----:B--2---:R-:W-:-:S03]  /*04a0*/  FFMA R25, R25, R6, R22 ;  /* 0x0000000619197223 */ /* 0x004fc60000000016 */
[----:B------:R-:W2:Y:S01]  /*04b0*/  LDS R22, [R19+0x2c0] ;  /* 0x0002c00013167984 */ /* 0x000ea20000000800 */
[----:B---3--:R-:W-:-:S03]  /*04c0*/  FFMA R7, R26, R7, R25 ;  /* 0x000000071a077223 */ /* 0x008fc60000000019 */
[----:B------:R-:W-:Y:S01]  /*04d0*/  LDS R25, [R19+0x300] ;  /* 0x0003000013197984 */ /* 0x000fe20000000800 */
[----:B0-----:R-:W-:-:S03]  /*04e0*/  FFMA R27, R8, R27, R7 ;  /* 0x0000001b081b7223 */ /* 0x001fc60000000007 */
[----:B------:R-:W0:Y:S01]  /*04f0*/  LDS.128 R4, [R16+0x30] ;  /* 0x0000300010047984 */ /* 0x000e220000000c00 */
[----:B------:R-:W-:-:S03]  /*0500*/  FFMA R24, R24, R9, R27 ;  /* 0x0000000918187223 */ /* 0x000fc6000000001b */
[----:B------:R-:W3:Y:S04]  /*0510*/  LDS R27, [R19+0x340] ;  /* 0x00034000131b7984 */ /* 0x000ee80000000800 */
[----:B------:R-:W4:Y:S04]  /*0520*/  LDS R9, [R19+0x380] ;  /* 0x0003800013097984 */ /* 0x000f280000000800 */
[----:B------:R-:W5:Y:S01]  /*0530*/  LDS R8, [R19+0x3c0] ;  /* 0x0003c00013087984 */ /* 0x000f620000000800 */
[----:B-1----:R-:W-:-:S04]  /*0540*/  FFMA R23, R23, R10, R24 ;  /* 0x0000000a17177223 */ /* 0x002fc80000000018 */
[----:B--2---:R-:W-:-:S04]  /*0550*/  FFMA R11, R22, R11, R23 ;  /* 0x0000000b160b7223 */ /* 0x004fc80000000017 */
[----:B0-----:R-:W-:-:S04]  /*0560*/  FFMA R4, R4, R25, R11 ;  /* 0x0000001904047223 */ /* 0x001fc8000000000b */
[----:B---3--:R-:W-:-:S04]  /*0570*/  FFMA R4, R27, R5, R4 ;  /* 0x000000051b047223 */ /* 0x008fc80000000004 */
[----:B----4-:R-:W-:-:S04]  /*0580*/  FFMA R9, R9, R6, R4 ;  /* 0x0000000609097223 */ /* 0x010fc80000000004 */
[----:B-----5:R-:W-:Y:S01]  /*0590*/  FFMA R23, R8, R7, R9 ;  /* 0x0000000708177223 */ /* 0x020fe20000000009 */
[----:B------:R-:W-:Y:S06]  /*05a0*/  BAR.SYNC.DEFER_BLOCKING 0x0 ;  /* 0x0000000000007b1d */ /* 0x000fec0000010000 */
[----:B------:R-:W-:Y:S05]  /*05b0*/  BRA.U UP0, `(.L_x_1) ;  /* 0xfffffffd00187547 */ /* 0x000fea000b83ffff */
.L_x_0:
[----:B------:R-:W0:Y:S02]  /*05c0*/  LDCU.64 UR4, c[0x0][0x398] ;  /* 0x00007300ff0477ac */ /* 0x000e240008000a00 */
[----:B0-----:R-:W-:-:S04]  /*05d0*/  ISETP.GE.AND P0, PT, R13, UR5, PT ;  /* 0x000000050d007c0c */ /* 0x001fc8000bf06270 */
[----:B------:R-:W-:-:S13]  /*05e0*/  ISETP.GE.OR P0, PT, R12, UR4, P0 ;  /* 0x000000040c007c0c */ /* 0x000fda0008706670 */
[----:B------:R-:W-:Y:S05]  /*05f0*/  @P0 EXIT ;  /* 0x000000000000094d */ /* 0x000fea0003800000 */
[----:B------:R-:W0:Y:S01]  /*0600*/  LDC.64 R2, c[0x0][0x390] ;  /* 0x0000e400ff027b82 */ /* 0x000e220000000a00 */
[----:B------:R-:W-:-:S04]  /*0610*/  IMAD R13, R12, UR5, R13 ;  /* 0x000000050c0d7c24 */ /* 0x000fc8000f8e020d */
[----:B0-----:R-:W-:-:S05]  /*0620*/  IMAD.WIDE R2, R13, 0x4, R2 ;  /* 0x000000040d027825 */ /* 0x001fca00078e0202 */
[----:B------:R-:W-:Y:S01]  /*0630*/  STG.E desc[UR8][R2.64], R23 ;  /* 0x0000001702007986 */ /* 0x000fe2000c101908 */
[----:B------:R-:W-:Y:S05]  /*0640*/  EXIT ;  /* 0x000000000000794d */ /* 0x000fea0003800000 */
.L_x_2:
[----:B------:R-:W-:-:S00]  /*0650*/  BRA `(.L_x_2) ;  /* 0xfffffffc00fc7947 */ /* 0x000fc0000383ffff */
[----:B------:R-:W-:-:S00]  /*0660*/  NOP ;  /* 0x0000000000007918 */ /* 0x000fc00000000000 */
        /* <DEDUP_REMOVED lines=9> */
.L_x_8:


//--------------------- .text._Z16matmul_gpu_naivePfS_S_iii --------------------------
	.section	.text._Z16matmul_gpu_naivePfS_S_iii,"ax",@progbits
	.align	128
        .global         _Z16matmul_gpu_naivePfS_S_iii
        .type           _Z16matmul_gpu_naivePfS_S_iii,@function
        .size           _Z16matmul_gpu_naivePfS_S_iii,(.L_x_9 - _Z16matmul_gpu_naivePfS_S_iii)
        .other          _Z16matmul_gpu_naivePfS_S_iii,@"STO_CUDA_ENTRY STV_DEFAULT"
_Z16matmul_gpu_naivePfS_S_iii:
.text._Z16matmul_gpu_naivePfS_S_iii:
[----:B------:R-:W-:Y:S01]  /*0000*/  LDC R1, c[0x0][0x37c] ;  /* 0x0000df00ff017b82 */ /* 0x000fe20000000800 */
[----:B------:R-:W0:Y:S07]  /*0010*/  S2R R0, SR_TID.X ;  /* 0x0000000000007919 */ /* 0x000e2e0000002100 */
[----:B------:R-:W1:Y:S01]  /*0020*/  LDC R4, c[0x0][0x364] ;  /* 0x0000d900ff047b82 */ /* 0x000e620000000800 */
[----:B------:R-:W1:Y:S07]  /*0030*/  S2R R19, SR_TID.Y ;  /* 0x0000000000137919 */ /* 0x000e6e0000002200 */
[----:B------:R-:W0:Y:S08]  /*0040*/  S2UR UR5, SR_CTAID.X ;  /* 0x00000000000579c3 */ /* 0x000e300000002500 */
[----:B------:R-:W0:Y:S08]  /*0050*/  LDC R5, c[0x0][0x360] ;  /* 0x0000d800ff057b82 */ /* 0x000e300000000800 */
[----:B------:R-:W1:Y:S08]  /*0060*/  S2UR UR4, SR_CTAID.Y ;  /* 0x00000000000479c3 */ /* 0x000e700000002600 */
[----:B------:R-:W2:Y:S01]  /*0070*/  LDC.64 R2, c[0x0][0x398] ;  /* 0x0000e600ff027b82 */ /* 0x000ea20000000a00 */
[----:B0-----:R-:W-:-:S02]  /*0080*/  IMAD R0, R5, UR5, R0 ;  /* 0x0000000505007c24 */ /* 0x001fc4000f8e0200 */
[----:B-1----:R-:W-:-:S03]  /*0090*/  IMAD R19, R4, UR4, R19 ;  /* 0x0000000404137c24 */ /* 0x002fc6000f8e0213 */
[----:B--2---:R-:W-:-:S04]  /*00a0*/  ISETP.GE.AND P0, PT, R0, R3, PT ;  /* 0x000000030000720c */ /* 0x004fc80003f06270 */
[----:B------:R-:W-:-:S13]  /*00b0*/  ISETP.GE.OR P0, PT, R19, R2, P0 ;  /* 0x000000021300720c */ /* 0x000fda0000706670 */
[----:B------:R-:W-:Y:S05]  /*00c0*/  @P0 EXIT ;  /* 0x000000000000094d */ /* 0x000fea0003800000 */
[----:B------:R-:W0:Y:S01]  /*00d0*/  LDC R2, c[0x0][0x3a0] ;  /* 0x0000e800ff027b82 */ /* 0x000e220000000800 */
[----:B------:R-:W1:Y:S01]  /*00e0*/  LDCU.64 UR4, c[0x0][0x358] ;  /* 0x00006b00ff0477ac */ /* 0x000e620008000a00 */
[----:B------:R-:W-:Y:S01]  /*00f0*/  HFMA2 R24, -RZ, RZ, 0, 0 ;  /* 0x00000000ff187431 */ /* 0x000fe200000001ff */
[----:B0-----:R-:W-:-:S13]  /*0100*/  ISETP.GE.AND P0, PT, R2, 0x1, PT ;  /* 0x000000010200780c */ /* 0x001fda0003f06270 */
[----:B-1----:R-:W-:Y:S05]  /*0110*/  @!P0 BRA `(.L_x_3) ;  /* 0x0000000400e08947 */ /* 0x002fea0003800000 */
[C---:B------:R-:W-:Y:S01]  /*0120*/  ISETP.GE.U32.AND P1, PT, R2.reuse, 0x8, PT ;  /* 0x000000080200780c */ /* 0x040fe20003f26070 */
[----:B------:R-:W-:Y:S01]  /*0130*/  IMAD R20, R19, R2, RZ ;  /* 0x0000000213147224 */ /* 0x000fe200078e02ff */
[----:B------:R-:W-:Y:S02]  /*0140*/  LOP3.LUT R27, R2, 0x7, RZ, 0xc0, !PT ;  /* 0x00000007021b7812 */ /* 0x000fe400078ec0ff */
[----:B------:R-:W-:Y:S02]  /*0150*/  MOV R24, RZ ;  /* 0x000000ff00187202 */ /* 0x000fe40000000f00 */
[----:B------:R-:W-:Y:S02]  /*0160*/  ISETP.NE.AND P0, PT, R27, RZ, PT ;  /* 0x000000ff1b00720c */ /* 0x000fe40003f05270 */
[----:B------:R-:W-:-:S05]  /*0170*/  MOV R21, RZ ;  /* 0x000000ff00157202 */ /* 0x000fca0000000f00 */
[----:B------:R-:W-:Y:S06]  /*0180*/  @!P1 BRA `(.L_x_4) ;  /* 0x0000000000c49947 */ /* 0x000fec0003800000 */
[----:B------:R-:W0:Y:S01]  /*0190*/  LDC.64 R4, c[0x0][0x380] ;  /* 0x0000e000ff047b82 */ /* 0x000e220000000a00 */
[----:B------:R-:W-:Y:S02]  /*01a0*/  LOP3.LUT R21, R2, 0x7ffffff8, RZ, 0xc0, !PT ;  /* 0x7ffffff802157812 */ /* 0x000fe400078ec0ff */
[----:B------:R-:W-:Y:S02]  /*01b0*/  MOV R24, RZ ;  /* 0x000000ff00187202 */ /* 0x000fe40000000f00 */
[----:B------:R-:W-:Y:S02]  /*01c0*/  MOV R18, R0 ;  /* 0x0000000000127202 */ /* 0x000fe40000000f00 */
[----:B------:R-:W-:Y:S01]  /*01d0*/  IADD3 R22, PT, PT, -R21, RZ, RZ ;  /* 0x000000ff15167210 */ /* 0x000fe20007ffe1ff */
[----:B0-----:R-:W-:-:S03]  /*01e0*/  IMAD.WIDE.U32 R4, R20, 0x4, R4 ;  /* 0x0000000414047825 */ /* 0x001fc600078e0004 */
[----:B------:R-:W-:-:S04]  /*01f0*/  IADD3 R6, P1, PT, R4, 0x10, RZ ;  /* 0x0000001004067810 */ /* 0x000fc80007f3e0ff */
[----:B------:R-:W-:-:S09]  /*0200*/  IADD3.X R7, PT, PT, RZ, R5, RZ, P1, !PT ;  /* 0x00000005ff077210 */ /* 0x000fd20000ffe4ff */
.L_x_5:
[----:B------:R-:W0:Y:S01]  /*0210*/  LDC.64 R16, c[0x0][0x388] ;  /* 0x0000e200ff107b82 */ /* 0x000e220000000a00 */
[----:B------:R-:W-:Y:S02]  /*0220*/  MOV R4, R6 ;  /* 0x0000000600047202 */ /* 0x000fe40000000f00 */
[----:B------:R-:W-:-:S05]  /*0230*/  MOV R5, R7 ;  /* 0x0000000700057202 */ /* 0x000fca0000000f00 */
[----:B------:R-:W2:Y:S04]  /*0240*/  LDG.E R25, desc[UR4][R4.64+-0x10] ;  /* 0xfffff00404197981 */ /* 0x000ea8000c1e1900 */
[----:B------:R-:W3:Y:S04]  /*0250*/  LDG.E R23, desc[UR4][R4.64+-0xc] ;  /* 0xfffff40404177981 */ /* 0x000ee8000c1e1900 */
[----:B------:R-:W4:Y:S04]  /*0260*/  LDG.E R29, desc[UR4][R4.64+-0x8] ;  /* 0xfffff804041d7981 */ /* 0x000f28000c1e1900 */
[----:B------:R-:W5:Y:S01]  /*0270*/  LDG.E R28, desc[UR4][R4.64+-0x4] ;  /* 0xfffffc04041c7981 */ /* 0x000f62000c1e1900 */
[----:B0-----:R-:W-:-:S05]  /*0280*/  IMAD.WIDE R16, R18, 0x4, R16 ;  /* 0x0000000412107825 */ /* 0x001fca00078e0210 */
[----:B------:R0:W2:Y:S01]  /*0290*/  LDG.E R26, desc[UR4][R16.64] ;  /* 0x00000004101a7981 */ /* 0x0000a2000c1e1900 */
[----:B------:R-:W-:-:S04]  /*02a0*/  IMAD.WIDE R14, R3, 0x4, R16 ;  /* 0x00000004030e7825 */ /* 0x000fc800078e0210 */
[C---:B------:R-:W-:Y:S02]  /*02b0*/  IMAD.WIDE R6, R3.reuse, 0x4, R14 ;  /* 0x0000000403067825 */ /* 0x040fe400078e020e */
[----:B------:R-:W3:Y:S02]  /*02c0*/  LDG.E R14, desc[UR4][R14.64] ;  /* 0x000000040e0e7981 */ /* 0x000ee4000c1e1900 */
[C---:B------:R-:W-:Y:S02]  /*02d0*/  IMAD.WIDE R10, R3.reuse, 0x4, R6 ;  /* 0x00000004030a7825 */ /* 0x040fe400078e0206 */
[----:B------:R-:W4:Y:S02]  /*02e0*/  LDG.E R6, desc[UR4][R6.64] ;  /* 0x0000000406067981 */ /* 0x000f24000c1e1900 */
[C---:B------:R-:W-:Y:S02]  /*02f0*/  IMAD.WIDE R8, R3.reuse, 0x4, R10 ;  /* 0x0000000403087825 */ /* 0x040fe400078e020a */
[----:B------:R-:W5:Y:S02]  /*0300*/  LDG.E R10, desc[UR4][R10.64] ;  /* 0x000000040a0a7981 */ /* 0x000f64000c1e1900 */
[----:B------:R-:W-:-:S02]  /*0310*/  IMAD.WIDE R12, R3, 0x4, R8 ;  /* 0x00000004030c7825 */ /* 0x000fc400078e0208 */
[----:B------:R-:W5:Y:S04]  /*0320*/  LDG.E R7, desc[UR4][R4.64] ;  /* 0x0000000404077981 */ /* 0x000f68000c1e1900 */
[----:B------:R-:W5:Y:S01]  /*0330*/  LDG.E R8, desc[UR4][R8.64] ;  /* 0x0000000408087981 */ /* 0x000f62000c1e1900 */
[----:B0-----:R-:W-:-:S03]  /*0340*/  IMAD.WIDE R16, R3, 0x4, R12 ;  /* 0x0000000403107825 */ /* 0x001fc600078e020c */
[----:B------:R-:W5:Y:S04]  /*0350*/  LDG.E R12, desc[UR4][R12.64] ;  /* 0x000000040c0c7981 */ /* 0x000f68000c1e1900 */
[----:B------:R-:W5:Y:S04]  /*0360*/  LDG.E R15, desc[UR4][R16.64] ;  /* 0x00000004100f7981 */ /* 0x000f68000c1e1900 */
[----:B------:R-:W5:Y:S04]  /*0370*/  LDG.E R9, desc[UR4][R4.64+0x4] ;  /* 0x0000040404097981 */ /* 0x000f68000c1e1900 */
[----:B------:R-:W5:Y:S01]  /*0380*/  LDG.E R11, desc[UR4][R4.64+0xc] ;  /* 0x00000c04040b7981 */ /* 0x000f62000c1e1900 */
[----:B--2---:R-:W-:Y:S01]  /*0390*/  FFMA R26, R25, R26, R24 ;  /* 0x0000001a191a7223 */ /* 0x004fe20000000018 */
[----:B------:R-:W-:-:S02]  /*03a0*/  IMAD.WIDE R24, R3, 0x4, R16 ;  /* 0x0000000403187825 */ /* 0x000fc400078e0210 */
[----:B------:R-:W2:Y:S04]  /*03b0*/  LDG.E R16, desc[UR4][R4.64+0x8] ;  /* 0x0000080404107981 */ /* 0x000ea8000c1e1900 */
[----:B------:R-:W2:Y:S01]  /*03c0*/  LDG.E R24, desc[UR4][R24.64] ;  /* 0x0000000418187981 */ /* 0x000ea2000c1e1900 */
[----:B---3--:R-:W-:Y:S01]  /*03d0*/  FFMA R14, R23, R14, R26 ;  /* 0x0000000e170e7223 */ /* 0x008fe2000000001a */
[----:B------:R-:W-:-:S03]  /*03e0*/  IADD3 R22, PT, PT, R22, 0x8, RZ ;  /* 0x0000000816167810 */ /* 0x000fc60007ffe0ff */
[----:B----4-:R-:W-:Y:S01]  /*03f0*/  FFMA R29, R29, R6, R14 ;  /* 0x000000061d1d7223 */ /* 0x010fe2000000000e */
[----:B------:R-:W-:-:S03]  /*0400*/  ISETP.NE.AND P1, PT, R22, RZ, PT ;  /* 0x000000ff1600720c */ /* 0x000fc60003f25270 */
[----:B-----5:R-:W-:Y:S01]  /*0410*/  FFMA R10, R28, R10, R29 ;  /* 0x0000000a1c0a7223 */ /* 0x020fe2000000001d */
[----:B------:R-:W-:-:S03]  /*0420*/  IADD3 R6, P2, PT, R4, 0x20, RZ ;  /* 0x0000002004067810 */ /* 0x000fc60007f5e0ff */
[----:B------:R-:W-:Y:S01]  /*0430*/  FFMA R8, R7, R8, R10 ;  /* 0x0000000807087223 */ /* 0x000fe2000000000a */
[----:B------:R-:W-:Y:S02]  /*0440*/  IADD3.X R7, PT, PT, RZ, R5, RZ, P2, !PT ;  /* 0x00000005ff077210 */ /* 0x000fe400017fe4ff */
[----:B------:R-:W-:Y:S01]  /*0450*/  LEA R18, R3, R18, 0x3 ;  /* 0x0000001203127211 */ /* 0x000fe200078e18ff */
[----:B------:R-:W-:-:S04]  /*0460*/  FFMA R9, R9, R12, R8 ;  /* 0x0000000c09097223 */ /* 0x000fc80000000008 */
[----:B--2---:R-:W-:-:S04]  /*0470*/  FFMA R16, R16, R15, R9 ;  /* 0x0000000f10107223 */ /* 0x004fc80000000009 */
[----:B------:R-:W-:Y:S01]  /*0480*/  FFMA R24, R11, R24, R16 ;  /* 0x000000180b187223 */ /* 0x000fe20000000010 */
[----:B------:R-:W-:Y:S06]  /*0490*/  @P1 BRA `(.L_x_5) ;  /* 0xfffffffc005c1947 */ /* 0x000fec000383ffff */
.L_x_4:
[----:B------:R-:W-:Y:S05]  /*04a0*/  @!P0 BRA `(.L_x_3) ;  /* 0x0000000000fc8947 */ /* 0x000fea0003800000 */
[----:B------:R-:W-:Y:S02]  /*04b0*/  ISETP.GE.U32.AND P1, PT, R27, 0x4, PT ;  /* 0x000000041b00780c */ /* 0x000fe40003f26070 */
[----:B------:R-:W-:-:S04]  /*04c0*/  LOP3.LUT R16, R2, 0x3, RZ, 0xc0, !PT ;  /* 0x0000000302107812 */ /* 0x000fc800078ec0ff */
[----:B------:R-:W-:-:S07]  /*04d0*/  ISETP.NE.AND P0, PT, R16, RZ, PT ;  /* 0x000000ff1000720c */ /* 0x000fce0003f05270 */
[----:B------:R-:W-:Y:S06]  /*04e0*/  @!P1 BRA `(.L_x_6) ;  /* 0x00000000006c9947 */ /* 0x000fec0003800000 */
[----:B------:R-:W0:Y:S01]  /*04f0*/  LDC.64 R6, c[0x0][0x388] ;  /* 0x0000e200ff067b82 */ /* 0x000e220000000a00 */
[----:B------:R-:W1:Y:S01]  /*0500*/  LDCU.64 UR6, c[0x0][0x380] ;  /* 0x00007000ff0677ac */ /* 0x000e620008000a00 */
[----:B------:R-:W-:Y:S01]  /*0510*/  IMAD R9, R21, R3, R0 ;  /* 0x0000000315097224 */ /* 0x000fe200078e0200 */
[CC--:B------:R-:W-:Y:S02]  /*0520*/  IADD3 R5, PT, PT, R20.reuse, R21.reuse, RZ ;  /* 0x0000001514057210 */ /* 0x0c0fe40007ffe0ff */
[----:B------:R-:W-:-:S03]  /*0530*/  IADD3 R10, P1, PT, R20, R21, RZ ;  /* 0x00000015140a7210 */ /* 0x000fc60007f3e0ff */
[----:B------:R-:W2:Y:S01]  /*0540*/  LDC.64 R14, c[0x0][0x380] ;  /* 0x0000e000ff0e7b82 */ /* 0x000ea20000000a00 */
[----:B0-----:R-:W-:-:S04]  /*0550*/  IMAD.WIDE R6, R9, 0x4, R6 ;  /* 0x0000000409067825 */ /* 0x001fc800078e0206 */
[----:B------:R-:W-:Y:S02]  /*0560*/  IMAD.WIDE R8, R3, 0x4, R6 ;  /* 0x0000000403087825 */ /* 0x000fe400078e0206 */
[----:B------:R-:W3:Y:S02]  /*0570*/  LDG.E R6, desc[UR4][R6.64] ;  /* 0x0000000406067981 */ /* 0x000ee4000c1e1900 */
[----:B--2---:R-:W-:Y:S01]  /*0580*/  IMAD.WIDE.U32 R14, R5, 0x4, R14 ;  /* 0x00000004050e7825 */ /* 0x004fe200078e000e */
[----:B------:R-:W-:Y:S02]  /*0590*/  IADD3.X R5, PT, PT, RZ, RZ, RZ, P1, !PT ;  /* 0x000000ffff057210 */ /* 0x000fe40000ffe4ff */
[----:B-1----:R-:W-:-:S03]  /*05a0*/  LEA R4, P1, R10, UR6, 0x2 ;  /* 0x000000060a047c11 */ /* 0x002fc6000f8210ff */
[----:B------:R-:W3:Y:S01]  /*05b0*/  LDG.E R15, desc[UR4][R14.64] ;  /* 0x000000040e0f7981 */ /* 0x000ee2000c1e1900 */
[----:B------:R-:W-:Y:S01]  /*05c0*/  LEA.HI.X R5, R10, UR7, R5, 0x2, P1 ;  /* 0x000000070a057c11 */ /* 0x000fe200088f1405 */
[C---:B------:R-:W-:Y:S02]  /*05d0*/  IMAD.WIDE R10, R3.reuse, 0x4, R8 ;  /* 0x00000004030a7825 */ /* 0x040fe400078e0208 */
[----:B------:R-:W2:Y:S04]  /*05e0*/  LDG.E R8, desc[UR4][R8.64] ;  /* 0x0000000408087981 */ /* 0x000ea8000c1e1900 */
[----:B------:R-:W2:Y:S01]  /*05f0*/  LDG.E R17, desc[UR4][R4.64+0x4] ;  /* 0x0000040404117981 */ /* 0x000ea2000c1e1900 */
[----:B------:R-:W-:-:S03]  /*0600*/  IMAD.WIDE R12, R3, 0x4, R10 ;  /* 0x00000004030c7825 */ /* 0x000fc600078e020a */
[----:B------:R-:W4:Y:S04]  /*0610*/  LDG.E R22, desc[UR4][R10.64] ;  /* 0x000000040a167981 */ /* 0x000f28000c1e1900 */
[----:B------:R-:W4:Y:S04]  /*0620*/  LDG.E R18, desc[UR4][R4.64+0x8] ;  /* 0x0000080404127981 */ /* 0x000f28000c1e1900 */
[----:B------:R-:W5:Y:S04]  /*0630*/  LDG.E R26, desc[UR4][R4.64+0xc] ;  /* 0x00000c04041a7981 */ /* 0x000f68000c1e1900 */
[----:B------:R-:W5:Y:S01]  /*0640*/  LDG.E R12, desc[UR4][R12.64] ;  /* 0x000000040c0c7981 */ /* 0x000f62000c1e1900 */
[----:B------:R-:W-:Y:S01]  /*0650*/  IADD3 R21, PT, PT, R21, 0x4, RZ ;  /* 0x0000000415157810 */ /* 0x000fe20007ffe0ff */
[----:B---3--:R-:W-:-:S04]  /*0660*/  FFMA R24, R15, R6, R24 ;  /* 0x000000060f187223 */ /* 0x008fc80000000018 */
[----:B--2---:R-:W-:-:S04]  /*0670*/  FFMA R17, R17, R8, R24 ;  /* 0x0000000811117223 */ /* 0x004fc80000000018 */
[----:B----4-:R-:W-:-:S04]  /*0680*/  FFMA R17, R18, R22, R17 ;  /* 0x0000001612117223 */ /* 0x010fc80000000011 */
[----:B-----5:R-:W-:-:S07]  /*0690*/  FFMA R24, R26, R12, R17 ;  /* 0x0000000c1a187223 */ /* 0x020fce0000000011 */
.L_x_6:
[----:B------:R-:W-:Y:S05]  /*06a0*/  @!P0 BRA `(.L_x_3) ;  /* 0x00000000007c8947 */ /* 0x000fea0003800000 */
[----:B------:R-:W-:Y:S01]  /*06b0*/  ISETP.NE.AND P1, PT, R16, 0x1, PT ;  /* 0x000000011000780c */ /* 0x000fe20003f25270 */
[----:B------:R-:W0:Y:S01]  /*06c0*/  LDC.64 R12, c[0x0][0x380] ;  /* 0x0000e000ff0c7b82 */ /* 0x000e220000000a00 */
[----:B------:R-:W-:-:S04]  /*06d0*/  LOP3.LUT R2, R2, 0x1, RZ, 0xc0, !PT ;  /* 0x0000000102027812 */ /* 0x000fc800078ec0ff */
[----:B------:R-:W-:-:S03]  /*06e0*/  ISETP.NE.U32.AND P0, PT, R2, 0x1, PT ;  /* 0x000000010200780c */ /* 0x000fc60003f05070 */
[----:B------:R-:W1:Y:S04]  /*06f0*/  LDC.64 R10, c[0x0][0x388] ;  /* 0x0000e200ff0a7b82 */ /* 0x000e680000000a00 */
[CC--:B------:R-:W-:Y:S02]  /*0700*/  @P1 IADD3 R15, PT, PT, R20.reuse, R21.reuse, RZ ;  /* 0x00000015140f1210 */ /* 0x0c0fe40007ffe0ff */
[----:B------:R-:W-:Y:S02]  /*0710*/  @P1 IADD3 R2, P2, PT, R20, R21, RZ ;  /* 0x0000001514021210 */ /* 0x000fe40007f5e0ff */
[----:B------:R-:W2:Y:S02]  /*0720*/  @P1 LDC.64 R4, c[0x0][0x380] ;  /* 0x0000e000ff041b82 */ /* 0x000ea40000000a00 */
[----:B------:R-:W-:-:S06]  /*0730*/  @P1 IADD3.X R14, PT, PT, RZ, RZ, RZ, P2, !PT ;  /* 0x000000ffff0e1210 */ /* 0x000fcc00017fe4ff */
[----:B------:R-:W3:Y:S01]  /*0740*/  LDC.64 R6, c[0x0][0x380] ;  /* 0x0000e000ff067b82 */ /* 0x000ee20000000a00 */
[----:B0-----:R-:W-:-:S04]  /*0750*/  @P1 IMAD.WIDE.U32 R12, R15, 0x4, R12 ;  /* 0x000000040f0c1825 */ /* 0x001fc800078e000c */
[C---:B------:R-:W-:Y:S01]  /*0760*/  @P1 IMAD R15, R21.reuse, R3, R0 ;  /* 0x00000003150f1224 */ /* 0x040fe200078e0200 */
[----:B------:R-:W-:Y:S01]  /*0770*/  @P1 IADD3 R21, PT, PT, R21, 0x2, RZ ;  /* 0x0000000215151810 */ /* 0x000fe20007ffe0ff */
[----:B------:R-:W4:Y:S01]  /*0780*/  @P1 LDG.E R13, desc[UR4][R12.64] ;  /* 0x000000040c0d1981 */ /* 0x000f22000c1e1900 */
[----:B------:R-:W0:Y:S01]  /*0790*/  LDC.64 R8, c[0x0][0x388] ;  /* 0x0000e200ff087b82 */ /* 0x000e220000000a00 */
[----:B-1----:R-:W-:Y:S01]  /*07a0*/  @P1 IMAD.WIDE R10, R15, 0x4, R10 ;  /* 0x000000040f0a1825 */ /* 0x002fe200078e020a */
[----:B------:R-:W-:Y:S02]  /*07b0*/  @!P0 IADD3 R17, PT, PT, R20, R21, RZ ;  /* 0x0000001514118210 */ /* 0x000fe40007ffe0ff */
[----:B--2---:R-:W-:Y:S01]  /*07c0*/  @P1 LEA R4, P2, R2, R4, 0x2 ;  /* 0x0000000402041211 */ /* 0x004fe200078410ff */
[----:B------:R-:W-:-:S03]  /*07d0*/  @!P0 IMAD R21, R21, R3, R0 ;  /* 0x0000000315158224 */ /* 0x000fc600078e0200 */
[----:B------:R-:W-:Y:S01]  /*07e0*/  @P1 LEA.HI.X R5, R2, R5, R14, 0x2, P2 ;  /* 0x0000000502051211 */ /* 0x000fe200010f140e */
[----:B------:R-:W-:Y:S01]  /*07f0*/  @P1 IMAD.WIDE R14, R3, 0x4, R10 ;  /* 0x00000004030e1825 */ /* 0x000fe200078e020a */
[----:B------:R-:W4:Y:S03]  /*0800*/  @P1 LDG.E R2, desc[UR4][R10.64] ;  /* 0x000000040a021981 */ /* 0x000f26000c1e1900 */
[----:B---3--:R-:W-:Y:S01]  /*0810*/  @!P0 IMAD.WIDE.U32 R6, R17, 0x4, R6 ;  /* 0x0000000411068825 */ /* 0x008fe200078e0006 */
[----:B------:R-:W2:Y:S04]  /*0820*/  @P1 LDG.E R5, desc[UR4][R4.64+0x4] ;  /* 0x0000040404051981 */ /* 0x000ea8000c1e1900 */
[----:B------:R-:W2:Y:S01]  /*0830*/  @P1 LDG.E R14, desc[UR4][R14.64] ;  /* 0x000000040e0e1981 */ /* 0x000ea2000c1e1900 */
[----:B0-----:R-:W-:-:S03]  /*0840*/  @!P0 IMAD.WIDE R8, R21, 0x4, R8 ;  /* 0x0000000415088825 */ /* 0x001fc600078e0208 */
[----:B------:R-:W3:Y:S04]  /*0850*/  @!P0 LDG.E R7, desc[UR4][R6.64] ;  /* 0x0000000406078981 */ /* 0x000ee8000c1e1900 */
[----:B------:R-:W3:Y:S01]  /*0860*/  @!P0 LDG.E R8, desc[UR4][R8.64] ;  /* 0x0000000408088981 */ /* 0x000ee2000c1e1900 */
[----:B----4-:R-:W-:-:S04]  /*0870*/  @P1 FFMA R2, R13, R2, R24 ;  /* 0x000000020d021223 */ /* 0x010fc80000000018 */
[----:B--2---:R-:W-:-:S04]  /*0880*/  @P1 FFMA R24, R5, R14, R2 ;  /* 0x0000000e05181223 */ /* 0x004fc80000000002 */
[----:B---3--:R-:W-:-:S07]  /*0890*/  @!P0 FFMA R24, R7, R8, R24 ;  /* 0x0000000807188223 */ /* 0x008fce0000000018 */
.L_x_3:
[----:B------:R-:W0:Y:S01]  /*08a0*/  LDC.64 R4, c[0x0][0x390] ;  /* 0x0000e400ff047b82 */ /* 0x000e220000000a00 */
[----:B------:R-:W-:-:S04]  /*08b0*/  IMAD R3, R19, R3, R0 ;  /* 0x0000000313037224 */ /* 0x000fc800078e0200 */
[----:B0-----:R-:W-:-:S05]  /*08c0*/  IMAD.WIDE R2, R3, 0x4, R4 ;  /* 0x0000000403027825 */ /* 0x001fca00078e0204 */
[----:B------:R-:W-:Y:S01]  /*08d0*/  STG.E desc[UR4][R2.64], R24 ;  /* 0x0000001802007986 */ /* 0x000fe2000c101904 */
[----:B------:R-:W-:Y:S05]  /*08e0*/  EXIT ;  /* 0x000000000000794d */ /* 0x000fea0003800000 */
.L_x_7:
        /* <DEDUP_REMOVED lines=9> */
.L_x_9:


//--------------------- .nv.shared._Z20matmul_gpu_optimizedPfS_S_iii --------------------------
	.section	.nv.shared._Z20matmul_gpu_optimizedPfS_S_iii,"aw",@nobits
	.sectionflags	@""
	.align	4
.nv.shared._Z20matmul_gpu_optimizedPfS_S_iii:
	.zero		3072


//--------------------- .nv.shared.reserved.0     --------------------------
	.section	.nv.shared.reserved.0,"aw",@nobits
	.weak		__nv_reservedSMEM_offset_0_alias
	.size		__nv_reservedSMEM_offset_0_alias, 0, 64
	.other		__nv_reservedSMEM_offset_0_alias,@"STO_CUDA_RESERVED_SHARED STV_DEFAULT"
__nv_reservedSMEM_offset_0_alias:
	.zero		0
	.zero		64


//--------------------- .nv.constant0._Z20matmul_gpu_optimizedPfS_S_iii --------------------------
	.section	.nv.constant0._Z20matmul_gpu_optimizedPfS_S_iii,"a",@progbits
	.sectionflags	@""
	.align	4
.nv.constant0._Z20matmul_gpu_optimizedPfS_S_iii:
	.zero		932


//--------------------- .nv.constant0._Z16matmul_gpu_naivePfS_S_iii --------------------------
	.section	.nv.constant0._Z16matmul_gpu_naivePfS_S_iii,"a",@progbits
	.sectionflags	@""
	.align	4
.nv.constant0._Z16matmul_gpu_naivePfS_S_iii:
	.zero		932


//--------------------- SYMBOLS --------------------------

	.type		.nv.reservedSmem.offset0,@object
	.size		.nv.reservedSmem.offset0,0x4
	.type		.nv.reservedSmem.cap,@object
	.size		.nv.reservedSmem.cap,0x4
